//
// Generated by NVIDIA NVVM Compiler
//
// Compiler Build ID: CL-36424714
// Cuda compilation tools, release 13.0, V13.0.88
// Based on NVVM 20.0.0
//

.version 9.0
.target sm_100
.address_size 64

	// .globl	_Z12mandelKernelffffPiiiii

.visible .entry _Z12mandelKernelffffPiiiii(
	.param .f32 _Z12mandelKernelffffPiiiii_param_0,
	.param .f32 _Z12mandelKernelffffPiiiii_param_1,
	.param .f32 _Z12mandelKernelffffPiiiii_param_2,
	.param .f32 _Z12mandelKernelffffPiiiii_param_3,
	.param .u64 .ptr .align 1 _Z12mandelKernelffffPiiiii_param_4,
	.param .u32 _Z12mandelKernelffffPiiiii_param_5,
	.param .u32 _Z12mandelKernelffffPiiiii_param_6,
	.param .u32 _Z12mandelKernelffffPiiiii_param_7,
	.param .u32 _Z12mandelKernelffffPiiiii_param_8
)
{
	.reg .pred 	%p<11>;
	.reg .b32 	%r<42>;
	.reg .b32 	%f<20>;
	.reg .b64 	%rd<11>;

	ld.param.f32 	%f9, [_Z12mandelKernelffffPiiiii_param_0];
	ld.param.f32 	%f10, [_Z12mandelKernelffffPiiiii_param_1];
	ld.param.f32 	%f11, [_Z12mandelKernelffffPiiiii_param_2];
	ld.param.f32 	%f12, [_Z12mandelKernelffffPiiiii_param_3];
	ld.param.u64 	%rd4, [_Z12mandelKernelffffPiiiii_param_4];
	ld.param.u32 	%r19, [_Z12mandelKernelffffPiiiii_param_5];
	ld.param.u32 	%r20, [_Z12mandelKernelffffPiiiii_param_6];
	ld.param.u32 	%r21, [_Z12mandelKernelffffPiiiii_param_7];
	ld.param.u32 	%r22, [_Z12mandelKernelffffPiiiii_param_8];
	cvta.to.global.u64 	%rd1, %rd4;
	mov.u32 	%r23, %ctaid.x;
	mov.u32 	%r24, %ntid.x;
	mov.u32 	%r25, %tid.x;
	mad.lo.s32 	%r1, %r23, %r24, %r25;
	mov.u32 	%r26, %ctaid.y;
	mov.u32 	%r27, %ntid.y;
	mov.u32 	%r28, %tid.y;
	mad.lo.s32 	%r35, %r26, %r27, %r28;
	mov.u32 	%r29, %nctaid.x;
	mul.lo.s32 	%r3, %r29, %r24;
	mov.u32 	%r30, %nctaid.y;
	mul.lo.s32 	%r4, %r30, %r27;
	setp.ge.s32 	%p1, %r35, %r21;
	@%p1 bra 	$L__BB0_14;
	setp.gt.s32 	%p2, %r22, 0;
	@%p2 bra 	$L__BB0_2;
	bra.uni 	$L__BB0_10;
$L__BB0_2:
	neg.s32 	%r5, %r22;
$L__BB0_3:
	setp.lt.s32 	%p6, %r1, %r20;
	@%p6 bra 	$L__BB0_5;
$L__BB0_4:
	add.s32 	%r35, %r35, %r4;
	setp.lt.s32 	%p10, %r35, %r21;
	@%p10 bra 	$L__BB0_3;
	bra.uni 	$L__BB0_14;
$L__BB0_5:
	cvt.rn.f32.u32 	%f13, %r35;
	fma.rn.f32 	%f1, %f12, %f13, %f10;
	mul.lo.s32 	%r33, %r35, %r19;
	cvt.s64.s32 	%rd8, %r33;
	add.s64 	%rd2, %rd1, %rd8;
	mov.u32 	%r36, %r1;
$L__BB0_6:
	cvt.rn.f32.s32 	%f14, %r36;
	fma.rn.f32 	%f2, %f11, %f14, %f9;
	mov.b32 	%r38, 0;
	mov.u32 	%r37, %r5;
	mov.f32 	%f18, %f1;
	mov.f32 	%f19, %f2;
$L__BB0_7:
	mul.f32 	%f5, %f19, %f19;
	mul.f32 	%f6, %f18, %f18;
	add.f32 	%f15, %f5, %f6;
	setp.gt.f32 	%p7, %f15, 0f40800000;
	mov.u32 	%r39, %r38;
	@%p7 bra 	$L__BB0_9;
	sub.f32 	%f16, %f5, %f6;
	add.f32 	%f17, %f19, %f19;
	add.f32 	%f19, %f2, %f16;
	fma.rn.f32 	%f18, %f17, %f18, %f1;
	add.s32 	%r38, %r38, 1;
	add.s32 	%r37, %r37, 1;
	setp.ne.s32 	%p8, %r37, 0;
	mov.u32 	%r39, %r22;
	@%p8 bra 	$L__BB0_7;
$L__BB0_9:
	mul.wide.s32 	%rd9, %r36, 4;
	add.s64 	%rd10, %rd2, %rd9;
	st.global.u32 	[%rd10], %r39;
	add.s32 	%r36, %r36, %r3;
	setp.lt.s32 	%p9, %r36, %r20;
	@%p9 bra 	$L__BB0_6;
	bra.uni 	$L__BB0_4;
$L__BB0_10:
	setp.ge.s32 	%p3, %r1, %r20;
	@%p3 bra 	$L__BB0_13;
	mul.lo.s32 	%r31, %r35, %r19;
	cvt.s64.s32 	%rd5, %r31;
	add.s64 	%rd3, %rd1, %rd5;
	mov.u32 	%r41, %r1;
$L__BB0_12:
	mul.wide.s32 	%rd6, %r41, 4;
	add.s64 	%rd7, %rd3, %rd6;
	mov.b32 	%r32, 0;
	st.global.u32 	[%rd7], %r32;
	add.s32 	%r41, %r41, %r3;
	setp.lt.s32 	%p4, %r41, %r20;
	@%p4 bra 	$L__BB0_12;
$L__BB0_13:
	add.s32 	%r35, %r35, %r4;
	setp.lt.s32 	%p5, %r35, %r21;
	@%p5 bra 	$L__BB0_10;
$L__BB0_14:
	ret;

}


// ===== COMPILED SASS (sm_100) =====

	.target	sm_100

	.elftype	@"ET_EXEC"


//--------------------- .note.nv.tkinfo           --------------------------
	.section	.note.nv.tkinfo,"",@"SHT_NOTE"
	.sectionflags	@"SHF_NOTE_NV_TKINFO"
	.tkinfo
        /*0018*/ 	.word	0x00000002
        /*0030*/ 	.string	""
        /*0030*/ 	.string	"ptxas"
        /*0030*/ 	.string	"Cuda compilation tools, release 13.0, V13.0.88"
        /*0030*/ 	.string	"Build cuda_13.0.r13.0/compiler.36424714_0"
        /*0030*/ 	.string	"-arch sm_100 -m 64 "



//--------------------- .note.nv.cuinfo           --------------------------
	.section	.note.nv.cuinfo,"",@"SHT_NOTE"
	.sectionflags	@"SHF_NOTE_NV_CUINFO"
        /*0018*/ 	.short	0x0002
        /*001a*/ 	.short	0x0064
        /*001c*/ 	.short	0x0082
	.zero		2


//--------------------- .nv.info                  --------------------------
	.section	.nv.info,"",@"SHT_CUDA_INFO"
	.align	4


	//----- nvinfo : EIATTR_REGCOUNT
	.align		4
        /*0000*/ 	.byte	0x04, 0x2f
        /*0002*/ 	.short	(.L_1 - .L_0)
	.align		4
.L_0:
        /*0004*/ 	.word	index@(_Z12mandelKernelffffPiiiii)
        /*0008*/ 	.word	0x00000015


	//----- nvinfo : EIATTR_FRAME_SIZE
	.align		4
.L_1:
        /*000c*/ 	.byte	0x04, 0x11
        /*000e*/ 	.short	(.L_3 - .L_2)
	.align		4
.L_2:
        /*0010*/ 	.word	index@(_Z12mandelKernelffffPiiiii)
        /*0014*/ 	.word	0x00000000


	//----- nvinfo : EIATTR_MIN_STACK_SIZE
	.align		4
.L_3:
        /*0018*/ 	.byte	0x04, 0x12
        /*001a*/ 	.short	(.L_5 - .L_4)
	.align		4
.L_4:
        /*001c*/ 	.word	index@(_Z12mandelKernelffffPiiiii)
        /*0020*/ 	.word	0x00000000
.L_5:


//--------------------- .nv.compat                --------------------------
	.section	.nv.compat,"",@"SHT_CUDA_COMPAT_INFO"
	.align	4
        /*0000*/ 	.byte	0x02, 0x09, 0x00, 0x00, 0x02, 0x02, 0x01, 0x00, 0x02, 0x05, 0x05, 0x00, 0x03, 0x07, 0x01, 0x01
        /*0010*/ 	.byte	0x02, 0x03, 0x00, 0x00, 0x02, 0x06, 0x01, 0x00, 0x04, 0x0b, 0x08, 0x00, 0x01, 0x00, 0x00, 0x00
        /*0020*/ 	.byte	0x00, 0x00, 0x00, 0x00


//--------------------- .nv.info._Z12mandelKernelffffPiiiii --------------------------
	.section	.nv.info._Z12mandelKernelffffPiiiii,"",@"SHT_CUDA_INFO"
	.sectionflags	@""
	.align	4


	//----- nvinfo : EIATTR_CUDA_API_VERSION
	.align		4
        /*0000*/ 	.byte	0x04, 0x37
        /*0002*/ 	.short	(.L_7 - .L_6)
.L_6:
        /*0004*/ 	.word	0x00000082


	//----- nvinfo : EIATTR_KPARAM_INFO
	.align		4
.L_7:
        /*0008*/ 	.byte	0x04, 0x17
        /*000a*/ 	.short	(.L_9 - .L_8)
.L_8:
        /*000c*/ 	.word	0x00000000
        /*0010*/ 	.short	0x0008
        /*0012*/ 	.short	0x0024
        /*0014*/ 	.byte	0x00, 0xf0, 0x11, 0x00


	//----- nvinfo : EIATTR_KPARAM_INFO
	.align		4
.L_9:
        /*0018*/ 	.byte	0x04, 0x17
        /*001a*/ 	.short	(.L_11 - .L_10)
.L_10:
        /*001c*/ 	.word	0x00000000
        /*0020*/ 	.short	0x0007
        /*0022*/ 	.short	0x0020
        /*0024*/ 	.byte	0x00, 0xf0, 0x11, 0x00


	//----- nvinfo : EIATTR_KPARAM_INFO
	.align		4
.L_11:
        /*0028*/ 	.byte	0x04, 0x17
        /*002a*/ 	.short	(.L_13 - .L_12)
.L_12:
        /*002c*/ 	.word	0x00000000
        /*0030*/ 	.short	0x0006
        /*0032*/ 	.short	0x001c
        /*0034*/ 	.byte	0x00, 0xf0, 0x11, 0x00


	//----- nvinfo : EIATTR_KPARAM_INFO
	.align		4
.L_13:
        /*0038*/ 	.byte	0x04, 0x17
        /*003a*/ 	.short	(.L_15 - .L_14)
.L_14:
        /*003c*/ 	.word	0x00000000
        /*0040*/ 	.short	0x0005
        /*0042*/ 	.short	0x0018
        /*0044*/ 	.byte	0x00, 0xf0, 0x11, 0x00


	//----- nvinfo : EIATTR_KPARAM_INFO
	.align		4
.L_15:
        /*0048*/ 	.byte	0x04, 0x17
        /*004a*/ 	.short	(.L_17 - .L_16)
.L_16:
        /*004c*/ 	.word	0x00000000
        /*0050*/ 	.short	0x0004
        /*0052*/ 	.short	0x0010
        /*0054*/ 	.byte	0x00, 0xf5, 0x21, 0x00


	//----- nvinfo : EIATTR_KPARAM_INFO
	.align		4
.L_17:
        /*0058*/ 	.byte	0x04, 0x17
        /*005a*/ 	.short	(.L_19 - .L_18)
.L_18:
        /*005c*/ 	.word	0x00000000
        /*0060*/ 	.short	0x0003
        /*0062*/ 	.short	0x000c
        /*0064*/ 	.byte	0x00, 0xf0, 0x11, 0x00


	//----- nvinfo : EIATTR_KPARAM_INFO
	.align		4
.L_19:
        /*0068*/ 	.byte	0x04, 0x17
        /*006a*/ 	.short	(.L_21 - .L_20)
.L_20:
        /*006c*/ 	.word	0x00000000
        /*0070*/ 	.short	0x0002
        /*0072*/ 	.short	0x0008
        /*0074*/ 	.byte	0x00, 0xf0, 0x11, 0x00


	//----- nvinfo : EIATTR_KPARAM_INFO
	.align		4
.L_21:
        /*0078*/ 	.byte	0x04, 0x17
        /*007a*/ 	.short	(.L_23 - .L_22)
.L_22:
        /*007c*/ 	.word	0x00000000
        /*0080*/ 	.short	0x0001
        /*0082*/ 	.short	0x0004
        /*0084*/ 	.byte	0x00, 0xf0, 0x11, 0x00


	//----- nvinfo : EIATTR_KPARAM_INFO
	.align		4
.L_23:
        /*0088*/ 	.byte	0x04, 0x17
        /*008a*/ 	.short	(.L_25 - .L_24)
.L_24:
        /*008c*/ 	.word	0x00000000
        /*0090*/ 	.short	0x0000
        /*0092*/ 	.short	0x0000
        /*0094*/ 	.byte	0x00, 0xf0, 0x11, 0x00


	//----- nvinfo : EIATTR_SPARSE_MMA_MASK
	.align		4
.L_25:
        /*0098*/ 	.byte	0x03, 0x50
        /*009a*/ 	.short	0x0000


	//----- nvinfo : EIATTR_MAXREG_COUNT
	.align		4
        /*009c*/ 	.byte	0x03, 0x1b
        /*009e*/ 	.short	0x00ff


	//----- nvinfo : EIATTR_MERCURY_ISA_VERSION
	.align		4
        /*00a0*/ 	.byte	0x03, 0x5f
        /*00a2*/ 	.short	0x0101


	//----- nvinfo : EIATTR_VRC_CTA_INIT_COUNT
	.align		4
        /*00a4*/ 	.byte	0x02, 0x4a
	.zero		1
	.zero		1


	//----- nvinfo : EIATTR_EXIT_INSTR_OFFSETS
	.align		4
        /*00a8*/ 	.byte	0x04, 0x1c
        /*00aa*/ 	.short	(.L_27 - .L_26)


	//   ....[0]....
.L_26:
        /*00ac*/ 	.word	0x000000f0


	//   ....[1]....
        /*00b0*/ 	.word	0x00000280


	//   ....[2]....
        /*00b4*/ 	.word	0x000005d0


	//----- nvinfo : EIATTR_CRS_STACK_SIZE
	.align		4
.L_27:
        /*00b8*/ 	.byte	0x04, 0x1e
        /*00ba*/ 	.short	(.L_29 - .L_28)
.L_28:
        /*00bc*/ 	.word	0x00000000


	//----- nvinfo : EIATTR_CBANK_PARAM_SIZE
	.align		4
.L_29:
        /*00c0*/ 	.byte	0x03, 0x19
        /*00c2*/ 	.short	0x0028


	//----- nvinfo : EIATTR_PARAM_CBANK
	.align		4
        /*00c4*/ 	.byte	0x04, 0x0a
        /*00c6*/ 	.short	(.L_31 - .L_30)
	.align		4
.L_30:
        /*00c8*/ 	.word	index@(.nv.constant0._Z12mandelKernelffffPiiiii)
        /*00cc*/ 	.short	0x0380
        /*00ce*/ 	.short	0x0028


	//----- nvinfo : EIATTR_SW_WAR
	.align		4
.L_31:
        /*00d0*/ 	.byte	0x04, 0x36
        /*00d2*/ 	.short	(.L_33 - .L_32)
.L_32:
        /*00d4*/ 	.word	0x00000008
.L_33:


//--------------------- .nv.callgraph             --------------------------
	.section	.nv.callgraph,"",@"SHT_CUDA_CALLGRAPH"
	.align	4
	.sectionentsize	8
	.align		4
        /*0000*/ 	.word	0x00000000
	.align		4
        /*0004*/ 	.word	0xffffffff
	.align		4
        /*0008*/ 	.word	0x00000000
	.align		4
        /*000c*/ 	.word	0xfffffffe
	.align		4
        /*0010*/ 	.word	0x00000000
	.align		4
        /*0014*/ 	.word	0xfffffffd
	.align		4
        /*0018*/ 	.word	0x00000000
	.align		4
        /*001c*/ 	.word	0xfffffffc


//--------------------- .text._Z12mandelKernelffffPiiiii --------------------------
	.section	.text._Z12mandelKernelffffPiiiii,"ax",@progbits
	.align	128
        .global         _Z12mandelKernelffffPiiiii
        .type           _Z12mandelKernelffffPiiiii,@function
        .size           _Z12mandelKernelffffPiiiii,(.L_x_13 - _Z12mandelKernelffffPiiiii)
        .other          _Z12mandelKernelffffPiiiii,@"STO_CUDA_ENTRY STV_DEFAULT"
_Z12mandelKernelffffPiiiii:
.text._Z12mandelKernelffffPiiiii:
[----:B------:R-:W-:Y:S01]  /*0000*/  LDC R1, c[0x0][0x37c] ;  /* 0x0000df00ff017b82 */ /* 0x000fe20000000800 */
[----:B------:R-:W0:Y:S07]  /*0010*/  S2R R6, SR_TID.Y ;  /* 0x0000000000067919 */ /* 0x000e2e0000002200 */
[----:B------:R-:W1:Y:S01]  /*0020*/  LDC R4, c[0x0][0x360] ;  /* 0x0000d800ff047b82 */ /* 0x000e620000000800 */
[----:B------:R-:W2:Y:S01]  /*0030*/  LDCU UR8, c[0x0][0x3a0] ;  /* 0x00007400ff0877ac */ /* 0x000ea20008000800 */
[----:B------:R-:W1:Y:S06]  /*0040*/  S2R R3, SR_TID.X ;  /* 0x0000000000037919 */ /* 0x000e6c0000002100 */
[----:B------:R-:W0:Y:S08]  /*0050*/  S2UR UR5, SR_CTAID.Y ;  /* 0x00000000000579c3 */ /* 0x000e300000002600 */
[----:B------:R-:W0:Y:S01]  /*0060*/  LDC R5, c[0x0][0x364] ;  /* 0x0000d900ff057b82 */ /* 0x000e220000000800 */
[----:B------:R-:W3:Y:S01]  /*0070*/  LDCU UR6, c[0x0][0x370] ;  /* 0x00006e00ff0677ac */ /* 0x000ee20008000800 */
[----:B------:R-:W4:Y:S06]  /*0080*/  LDCU UR7, c[0x0][0x374] ;  /* 0x00006e80ff0777ac */ /* 0x000f2c0008000800 */
[----:B------:R-:W1:Y:S01]  /*0090*/  S2UR UR4, SR_CTAID.X ;  /* 0x00000000000479c3 */ /* 0x000e620000002500 */
[----:B0-----:R-:W-:-:S02]  /*00a0*/  IMAD R6, R5, UR5, R6 ;  /* 0x0000000505067c24 */ /* 0x001fc4000f8e0206 */
[----:B----4-:R-:W-:-:S03]  /*00b0*/  IMAD R5, R5, UR7, RZ ;  /* 0x0000000705057c24 */ /* 0x010fc6000f8e02ff */
[----:B--2---:R-:W-:Y:S01]  /*00c0*/  ISETP.GE.AND P0, PT, R6, UR8, PT ;  /* 0x0000000806007c0c */ /* 0x004fe2000bf06270 */
[C---:B-1----:R-:W-:Y:S02]  /*00d0*/  IMAD R0, R4.reuse, UR4, R3 ;  /* 0x0000000404007c24 */ /* 0x042fe4000f8e0203 */
[----:B---3--:R-:W-:-:S10]  /*00e0*/  IMAD R4, R4, UR6, RZ ;  /* 0x0000000604047c24 */ /* 0x008fd4000f8e02ff */
[----:B------:R-:W-:Y:S05]  /*00f0*/  @P0 EXIT ;  /* 0x000000000000094d */ /* 0x000fea0003800000 */
[----:B------:R-:W0:Y:S01]  /*0100*/  LDCU UR4, c[0x0][0x3a4] ;  /* 0x00007480ff0477ac */ /* 0x000e220008000800 */
[----:B------:R-:W1:Y:S01]  /*0110*/  LDCU.64 UR6, c[0x0][0x358] ;  /* 0x00006b00ff0677ac */ /* 0x000e620008000a00 */
[----:B0-----:R-:W-:-:S09]  /*0120*/  UISETP.GT.AND UP0, UPT, UR4, URZ, UPT ;  /* 0x000000ff0400728c */ /* 0x001fd2000bf04270 */
[----:B-1----:R-:W-:Y:S05]  /*0130*/  BRA.U UP0, `(.L_x_0) ;  /* 0x0000000100547547 */ /* 0x002fea000b800000 */
.L_x_4:
[----:B------:R-:W0:Y:S01]  /*0140*/  LDC R10, c[0x0][0x39c] ;  /* 0x0000e700ff0a7b82 */ /* 0x000e220000000800 */
[----:B------:R-:W-:Y:S01]  /*0150*/  BSSY.RECONVERGENT B0, `(.L_x_1) ;  /* 0x000000e000007945 */ /* 0x000fe20003800200 */
[----:B0-----:R-:W-:-:S13]  /*0160*/  ISETP.GE.AND P0, PT, R0, R10, PT ;  /* 0x0000000a0000720c */ /* 0x001fda0003f06270 */
[----:B------:R-:W-:Y:S05]  /*0170*/  @P0 BRA `(.L_x_2) ;  /* 0x00000000002c0947 */ /* 0x000fea0003800000 */
[----:B------:R-:W0:Y:S01]  /*0180*/  LDCU UR4, c[0x0][0x398] ;  /* 0x00007300ff0477ac */ /* 0x000e220008000800 */
[----:B------:R-:W-:Y:S01]  /*0190*/  MOV R7, R0 ;  /* 0x0000000000077202 */ /* 0x000fe20000000f00 */
[----:B------:R-:W1:Y:S01]  /*01a0*/  LDCU.64 UR8, c[0x0][0x390] ;  /* 0x00007200ff0877ac */ /* 0x000e620008000a00 */
[----:B0-----:R-:W-:-:S05]  /*01b0*/  IMAD R2, R6, UR4, RZ ;  /* 0x0000000406027c24 */ /* 0x001fca000f8e02ff */
[----:B-1----:R-:W-:-:S04]  /*01c0*/  IADD3 R8, P0, PT, R2, UR8, RZ ;  /* 0x0000000802087c10 */ /* 0x002fc8000ff1e0ff */
[----:B------:R-:W-:-:S09]  /*01d0*/  LEA.HI.X.SX32 R9, R2, UR9, 0x1, P0 ;  /* 0x0000000902097c11 */ /* 0x000fd200080f0eff */
.L_x_3:
[----:B------:R-:W-:-:S04]  /*01e0*/  IMAD.WIDE R2, R7, 0x4, R8 ;  /* 0x0000000407027825 */ /* 0x000fc800078e0208 */
[----:B------:R-:W-:Y:S01]  /*01f0*/  IMAD.IADD R7, R4, 0x1, R7 ;  /* 0x0000000104077824 */ /* 0x000fe200078e0207 */
[----:B------:R0:W-:Y:S04]  /*0200*/  STG.E desc[UR6][R2.64], RZ ;  /* 0x000000ff02007986 */ /* 0x0001e8000c101906 */
[----:B------:R-:W-:-:S13]  /*0210*/  ISETP.GE.AND P0, PT, R7, R10, PT ;  /* 0x0000000a0700720c */ /* 0x000fda0003f06270 */
[----:B0-----:R-:W-:Y:S05]  /*0220*/  @!P0 BRA `(.L_x_3) ;  /* 0xfffffffc00ec8947 */ /* 0x001fea000383ffff */
.L_x_2:
[----:B------:R-:W-:Y:S05]  /*0230*/  BSYNC.RECONVERGENT B0 ;  /* 0x0000000000007941 */ /* 0x000fea0003800200 */
.L_x_1:
[----:B------:R-:W0:Y:S01]  /*0240*/  LDCU UR4, c[0x0][0x3a0] ;  /* 0x00007400ff0477ac */ /* 0x000e220008000800 */
[----:B------:R-:W-:-:S04]  /*0250*/  IADD3 R6, PT, PT, R5, R6, RZ ;  /* 0x0000000605067210 */ /* 0x000fc80007ffe0ff */
[----:B0-----:R-:W-:-:S13]  /*0260*/  ISETP.GE.AND P0, PT, R6, UR4, PT ;  /* 0x0000000406007c0c */ /* 0x001fda000bf06270 */
[----:B------:R-:W-:Y:S05]  /*0270*/  @!P0 BRA `(.L_x_4) ;  /* 0xfffffffc00b08947 */ /* 0x000fea000383ffff */
[----:B------:R-:W-:Y:S05]  /*0280*/  EXIT ;  /* 0x000000000000794d */ /* 0x000fea0003800000 */
.L_x_0:
[----:B------:R-:W-:-:S12]  /*0290*/  UIADD3 UR4, UPT, UPT, -UR4, URZ, URZ ;  /* 0x000000ff04047290 */ /* 0x000fd8000fffe1ff */
.L_x_11:
[----:B------:R-:W0:Y:S01]  /*02a0*/  LDCU UR5, c[0x0][0x39c] ;  /* 0x00007380ff0577ac */ /* 0x000e220008000800 */
[----:B------:R-:W-:Y:S01]  /*02b0*/  BSSY.RECONVERGENT B0, `(.L_x_5) ;  /* 0x000002d000007945 */ /* 0x000fe20003800200 */
[----:B0-----:R-:W-:-:S13]  /*02c0*/  ISETP.GE.AND P0, PT, R0, UR5, PT ;  /* 0x0000000500007c0c */ /* 0x001fda000bf06270 */
[----:B-1----:R-:W-:Y:S05]  /*02d0*/  @P0 BRA `(.L_x_6) ;  /* 0x0000000000a80947 */ /* 0x002fea0003800000 */
[----:B------:R-:W0:Y:S01]  /*02e0*/  LDCU UR8, c[0x0][0x398] ;  /* 0x00007300ff0877ac */ /* 0x000e220008000800 */
[----:B------:R-:W1:Y:S01]  /*02f0*/  LDC R8, c[0x0][0x384] ;  /* 0x0000e100ff087b82 */ /* 0x000e620000000800 */
[----:B------:R-:W-:Y:S01]  /*0300*/  I2FP.F32.U32 R3, R6 ;  /* 0x0000000600037245 */ /* 0x000fe20000201000 */
[----:B------:R-:W-:Y:S01]  /*0310*/  IMAD.MOV.U32 R7, RZ, RZ, R0 ;  /* 0x000000ffff077224 */ /* 0x000fe200078e0000 */
[----:B------:R-:W2:Y:S01]  /*0320*/  LDCU.64 UR10, c[0x0][0x390] ;  /* 0x00007200ff0a77ac */ /* 0x000ea20008000a00 */
[----:B------:R-:W1:Y:S01]  /*0330*/  LDCU UR5, c[0x0][0x38c] ;  /* 0x00007180ff0577ac */ /* 0x000e620008000800 */
[----:B0-----:R-:W-:-:S05]  /*0340*/  IMAD R9, R6, UR8, RZ ;  /* 0x0000000806097c24 */ /* 0x001fca000f8e02ff */
[----:B--2---:R-:W-:Y:S01]  /*0350*/  IADD3 R2, P0, PT, R9, UR10, RZ ;  /* 0x0000000a09027c10 */ /* 0x004fe2000ff1e0ff */
[----:B-1----:R-:W-:-:S03]  /*0360*/  FFMA R13, R3, UR5, R8 ;  /* 0x00000005030d7c23 */ /* 0x002fc60008000008 */
[----:B------:R-:W-:-:S09]  /*0370*/  LEA.HI.X.SX32 R3, R9, UR11, 0x1, P0 ;  /* 0x0000000b09037c11 */ /* 0x000fd200080f0eff */
.L_x_10:
[----:B------:R-:W0:Y:S01]  /*0380*/  LDC R9, c[0x0][0x380] ;  /* 0x0000e000ff097b82 */ /* 0x000e220000000800 */
[----:B------:R-:W0:Y:S01]  /*0390*/  LDCU UR5, c[0x0][0x388] ;  /* 0x00007100ff0577ac */ /* 0x000e220008000800 */
[----:B------:R-:W-:Y:S01]  /*03a0*/  I2FP.F32.S32 R8, R7 ;  /* 0x0000000700087245 */ /* 0x000fe20000201400 */
[----:B------:R-:W-:Y:S01]  /*03b0*/  BSSY.RECONVERGENT B1, `(.L_x_7) ;  /* 0x0000016000017945 */ /* 0x000fe20003800200 */
[----:B------:R-:W-:-:S04]  /*03c0*/  IMAD.U32 R18, RZ, RZ, UR4 ;  /* 0x00000004ff127e24 */ /* 0x000fc8000f8e00ff */
[----:B-1----:R-:W1:Y:S01]  /*03d0*/  LDC R16, c[0x0][0x3a4] ;  /* 0x0000e900ff107b82 */ /* 0x002e620000000800 */
[----:B0-----:R-:W-:Y:S01]  /*03e0*/  FFMA R15, R8, UR5, R9 ;  /* 0x00000005080f7c23 */ /* 0x001fe20008000009 */
[----:B------:R-:W-:Y:S01]  /*03f0*/  HFMA2 R8, -RZ, RZ, 0, 0 ;  /* 0x00000000ff087431 */ /* 0x000fe200000001ff */
[----:B------:R-:W-:Y:S02]  /*0400*/  MOV R9, R13 ;  /* 0x0000000d00097202 */ /* 0x000fe40000000f00 */
[----:B------:R-:W-:-:S07]  /*0410*/  IMAD.MOV.U32 R10, RZ, RZ, R15 ;  /* 0x000000ffff0a7224 */ /* 0x000fce00078e000f */
.L_x_9:
[----:B------:R-:W-:Y:S01]  /*0420*/  FMUL R14, R10, R10 ;  /* 0x0000000a0a0e7220 */ /* 0x000fe20000400000 */
[----:B------:R-:W-:-:S04]  /*0430*/  FMUL R17, R9, R9 ;  /* 0x0000000909117220 */ /* 0x000fc80000400000 */
[----:B------:R-:W-:-:S05]  /*0440*/  FADD R11, R14, R17 ;  /* 0x000000110e0b7221 */ /* 0x000fca0000000000 */
[----:B------:R-:W-:Y:S02]  /*0450*/  FSETP.GT.AND P0, PT, R11, 4, PT ;  /* 0x408000000b00780b */ /* 0x000fe40003f04000 */
[----:B------:R-:W-:-:S11]  /*0460*/  MOV R11, R8 ;  /* 0x00000008000b7202 */ /* 0x000fd60000000f00 */
[----:B------:R-:W-:Y:S05]  /*0470*/  @P0 BRA `(.L_x_8) ;  /* 0x0000000000240947 */ /* 0x000fea0003800000 */
[----:B------:R-:W-:Y:S02]  /*0480*/  VIADD R18, R18, 0x1 ;  /* 0x0000000112127836 */ /* 0x000fe40000000000 */
[----:B------:R-:W-:Y:S01]  /*0490*/  FADD R12, R10, R10 ;  /* 0x0000000a0a0c7221 */ /* 0x000fe20000000000 */
[----:B------:R-:W-:Y:S01]  /*04a0*/  FADD R10, R14, -R17 ;  /* 0x800000110e0a7221 */ /* 0x000fe20000000000 */
[----:B------:R-:W-:Y:S02]  /*04b0*/  IADD3 R8, PT, PT, R8, 0x1, RZ ;  /* 0x0000000108087810 */ /* 0x000fe40007ffe0ff */
[----:B------:R-:W-:Y:S01]  /*04c0*/  ISETP.NE.AND P0, PT, R18, RZ, PT ;  /* 0x000000ff1200720c */ /* 0x000fe20003f05270 */
[----:B------:R-:W-:Y:S01]  /*04d0*/  FFMA R9, R12, R9, R13 ;  /* 0x000000090c097223 */ /* 0x000fe2000000000d */
[----:B------:R-:W-:-:S11]  /*04e0*/  FADD R10, R15, R10 ;  /* 0x0000000a0f0a7221 */ /* 0x000fd60000000000 */
[----:B------:R-:W-:Y:S05]  /*04f0*/  @P0 BRA `(.L_x_9) ;  /* 0xfffffffc00c80947 */ /* 0x000fea000383ffff */
[----:B-1----:R-:W-:-:S07]  /*0500*/  IMAD.MOV.U32 R11, RZ, RZ, R16 ;  /* 0x000000ffff0b7224 */ /* 0x002fce00078e0010 */
.L_x_8:
[----:B------:R-:W-:Y:S05]  /*0510*/  BSYNC.RECONVERGENT B1 ;  /* 0x0000000000017941 */ /* 0x000fea0003800200 */
.L_x_7:
[----:B------:R-:W0:Y:S01]  /*0520*/  LDCU UR5, c[0x0][0x39c] ;  /* 0x00007380ff0577ac */ /* 0x000e220008000800 */
[----:B------:R-:W-:Y:S01]  /*0530*/  IMAD.WIDE R8, R7, 0x4, R2 ;  /* 0x0000000407087825 */ /* 0x000fe200078e0202 */
[----:B------:R-:W-:-:S04]  /*0540*/  IADD3 R7, PT, PT, R4, R7, RZ ;  /* 0x0000000704077210 */ /* 0x000fc80007ffe0ff */
[----:B------:R2:W-:Y:S01]  /*0550*/  STG.E desc[UR6][R8.64], R11 ;  /* 0x0000000b08007986 */ /* 0x0005e2000c101906 */
[----:B0-----:R-:W-:-:S13]  /*0560*/  ISETP.GE.AND P0, PT, R7, UR5, PT ;  /* 0x0000000507007c0c */ /* 0x001fda000bf06270 */
[----:B--2---:R-:W-:Y:S05]  /*0570*/  @!P0 BRA `(.L_x_10) ;  /* 0xfffffffc00808947 */ /* 0x004fea000383ffff */
.L_x_6:
[----:B------:R-:W-:Y:S05]  /*0580*/  BSYNC.RECONVERGENT B0 ;  /* 0x0000000000007941 */ /* 0x000fea0003800200 */
.L_x_5:
[----:B------:R-:W0:Y:S01]  /*0590*/  LDCU UR5, c[0x0][0x3a0] ;  /* 0x00007400ff0577ac */ /* 0x000e220008000800 */
[----:B------:R-:W-:-:S04]  /*05a0*/  IADD3 R6, PT, PT, R5, R6, RZ ;  /* 0x0000000605067210 */ /* 0x000fc80007ffe0ff */
[----:B0-----:R-:W-:-:S13]  /*05b0*/  ISETP.GE.AND P0, PT, R6, UR5, PT ;  /* 0x0000000506007c0c */ /* 0x001fda000bf06270 */
[----:B------:R-:W-:Y:S05]  /*05c0*/  @!P0 BRA `(.L_x_11) ;  /* 0xfffffffc00348947 */ /* 0x000fea000383ffff */
[----:B------:R-:W-:Y:S05]  /*05d0*/  EXIT ;  /* 0x000000000000794d */ /* 0x000fea0003800000 */
.L_x_12:
[----:B------:R-:W-:-:S00]  /*05e0*/  BRA `(.L_x_12) ;  /* 0xfffffffc00fc7947 */ /* 0x000fc0000383ffff */
[----:B------:R-:W-:-:S00]  /*05f0*/  NOP ;  /* 0x0000000000007918 */ /* 0x000fc00000000000 */
        /* <DEDUP_REMOVED lines=8> */
.L_x_13:


//--------------------- .nv.shared.reserved.0     --------------------------
	.section	.nv.shared.reserved.0,"aw",@nobits
	.weak		__nv_reservedSMEM_offset_0_alias
	.size		__nv_reservedSMEM_offset_0_alias, 0, 64
	.other		__nv_reservedSMEM_offset_0_alias,@"STO_CUDA_RESERVED_SHARED STV_DEFAULT"
__nv_reservedSMEM_offset_0_alias:
	.zero		0
	.zero		64


//--------------------- .nv.constant0._Z12mandelKernelffffPiiiii --------------------------
	.section	.nv.constant0._Z12mandelKernelffffPiiiii,"a",@progbits
	.sectionflags	@""
	.align	4
.nv.constant0._Z12mandelKernelffffPiiiii:
	.zero		936


//--------------------- SYMBOLS --------------------------

	.type		.nv.reservedSmem.offset0,@object
	.size		.nv.reservedSmem.offset0,0x4
